//
// Generated by NVIDIA NVVM Compiler
//
// Compiler Build ID: CL-36424714
// Cuda compilation tools, release 13.0, V13.0.88
// Based on NVVM 20.0.0
//

.version 9.0
.target sm_100
.address_size 64

	// .globl	_Z5saxpyPiS_S_i

.visible .entry _Z5saxpyPiS_S_i(
	.param .u64 .ptr .align 1 _Z5saxpyPiS_S_i_param_0,
	.param .u64 .ptr .align 1 _Z5saxpyPiS_S_i_param_1,
	.param .u64 .ptr .align 1 _Z5saxpyPiS_S_i_param_2,
	.param .u32 _Z5saxpyPiS_S_i_param_3
)
{
	.reg .pred 	%p<7>;
	.reg .b32 	%r<51>;
	.reg .b64 	%rd<25>;

	ld.param.u64 	%rd4, [_Z5saxpyPiS_S_i_param_0];
	ld.param.u64 	%rd5, [_Z5saxpyPiS_S_i_param_1];
	ld.param.u64 	%rd6, [_Z5saxpyPiS_S_i_param_2];
	ld.param.u32 	%r12, [_Z5saxpyPiS_S_i_param_3];
	cvta.to.global.u64 	%rd1, %rd6;
	cvta.to.global.u64 	%rd2, %rd5;
	cvta.to.global.u64 	%rd3, %rd4;
	mov.u32 	%r13, %ctaid.x;
	mov.u32 	%r14, %ntid.x;
	mov.u32 	%r15, %tid.x;
	mad.lo.s32 	%r49, %r13, %r14, %r15;
	mov.u32 	%r16, %nctaid.x;
	mul.lo.s32 	%r2, %r14, %r16;
	setp.ge.s32 	%p1, %r49, %r12;
	@%p1 bra 	$L__BB0_7;
	add.s32 	%r17, %r49, %r2;
	max.s32 	%r18, %r12, %r17;
	setp.lt.s32 	%p2, %r17, %r12;
	selp.u32 	%r19, 1, 0, %p2;
	add.s32 	%r20, %r17, %r19;
	sub.s32 	%r21, %r18, %r20;
	div.u32 	%r22, %r21, %r2;
	add.s32 	%r3, %r22, %r19;
	and.b32  	%r23, %r3, 3;
	setp.eq.s32 	%p3, %r23, 3;
	@%p3 bra 	$L__BB0_4;
	add.s32 	%r24, %r3, 1;
	and.b32  	%r25, %r24, 3;
	neg.s32 	%r47, %r25;
$L__BB0_3:
	.pragma "nounroll";
	mul.wide.s32 	%rd7, %r49, 4;
	add.s64 	%rd8, %rd1, %rd7;
	add.s64 	%rd9, %rd2, %rd7;
	add.s64 	%rd10, %rd3, %rd7;
	ld.global.u32 	%r26, [%rd10];
	shl.b32 	%r27, %r26, 1;
	ld.global.u32 	%r28, [%rd9];
	add.s32 	%r29, %r27, %r28;
	st.global.u32 	[%rd8], %r29;
	add.s32 	%r49, %r49, %r2;
	add.s32 	%r47, %r47, 1;
	setp.ne.s32 	%p4, %r47, 0;
	@%p4 bra 	$L__BB0_3;
$L__BB0_4:
	setp.lt.u32 	%p5, %r3, 3;
	@%p5 bra 	$L__BB0_7;
	mul.wide.s32 	%rd15, %r2, 4;
	shl.b32 	%r46, %r2, 2;
$L__BB0_6:
	mul.wide.s32 	%rd11, %r49, 4;
	add.s64 	%rd12, %rd3, %rd11;
	ld.global.u32 	%r30, [%rd12];
	shl.b32 	%r31, %r30, 1;
	add.s64 	%rd13, %rd2, %rd11;
	ld.global.u32 	%r32, [%rd13];
	add.s32 	%r33, %r31, %r32;
	add.s64 	%rd14, %rd1, %rd11;
	st.global.u32 	[%rd14], %r33;
	add.s64 	%rd16, %rd12, %rd15;
	ld.global.u32 	%r34, [%rd16];
	shl.b32 	%r35, %r34, 1;
	add.s64 	%rd17, %rd13, %rd15;
	ld.global.u32 	%r36, [%rd17];
	add.s32 	%r37, %r35, %r36;
	add.s64 	%rd18, %rd14, %rd15;
	st.global.u32 	[%rd18], %r37;
	add.s64 	%rd19, %rd16, %rd15;
	ld.global.u32 	%r38, [%rd19];
	shl.b32 	%r39, %r38, 1;
	add.s64 	%rd20, %rd17, %rd15;
	ld.global.u32 	%r40, [%rd20];
	add.s32 	%r41, %r39, %r40;
	add.s64 	%rd21, %rd18, %rd15;
	st.global.u32 	[%rd21], %r41;
	add.s64 	%rd22, %rd19, %rd15;
	ld.global.u32 	%r42, [%rd22];
	shl.b32 	%r43, %r42, 1;
	add.s64 	%rd23, %rd20, %rd15;
	ld.global.u32 	%r44, [%rd23];
	add.s32 	%r45, %r43, %r44;
	add.s64 	%rd24, %rd21, %rd15;
	st.global.u32 	[%rd24], %r45;
	add.s32 	%r49, %r46, %r49;
	setp.lt.s32 	%p6, %r49, %r12;
	@%p6 bra 	$L__BB0_6;
$L__BB0_7:
	ret;

}
	// .globl	_Z8initWithiPi
.visible .entry _Z8initWithiPi(
	.param .u32 _Z8initWithiPi_param_0,
	.param .u64 .ptr .align 1 _Z8initWithiPi_param_1
)
{
	.reg .pred 	%p<7>;
	.reg .b32 	%r<31>;
	.reg .b64 	%rd<11>;

	ld.param.u32 	%r12, [_Z8initWithiPi_param_0];
	ld.param.u64 	%rd2, [_Z8initWithiPi_param_1];
	cvta.to.global.u64 	%rd1, %rd2;
	mov.u32 	%r13, %ctaid.x;
	mov.u32 	%r14, %ntid.x;
	mov.u32 	%r15, %tid.x;
	mad.lo.s32 	%r29, %r13, %r14, %r15;
	mov.u32 	%r16, %nctaid.x;
	mul.lo.s32 	%r2, %r14, %r16;
	setp.gt.s32 	%p1, %r29, 4194303;
	@%p1 bra 	$L__BB1_7;
	add.s32 	%r17, %r29, %r2;
	max.s32 	%r18, %r17, 4194304;
	setp.lt.s32 	%p2, %r17, 4194304;
	selp.u32 	%r19, 1, 0, %p2;
	add.s32 	%r20, %r17, %r19;
	sub.s32 	%r21, %r18, %r20;
	div.u32 	%r22, %r21, %r2;
	add.s32 	%r3, %r22, %r19;
	and.b32  	%r23, %r3, 3;
	setp.eq.s32 	%p3, %r23, 3;
	@%p3 bra 	$L__BB1_4;
	add.s32 	%r24, %r3, 1;
	and.b32  	%r25, %r24, 3;
	neg.s32 	%r27, %r25;
$L__BB1_3:
	.pragma "nounroll";
	mul.wide.s32 	%rd3, %r29, 4;
	add.s64 	%rd4, %rd1, %rd3;
	st.global.u32 	[%rd4], %r12;
	add.s32 	%r29, %r29, %r2;
	add.s32 	%r27, %r27, 1;
	setp.ne.s32 	%p4, %r27, 0;
	@%p4 bra 	$L__BB1_3;
$L__BB1_4:
	setp.lt.u32 	%p5, %r3, 3;
	@%p5 bra 	$L__BB1_7;
	mul.wide.s32 	%rd7, %r2, 4;
	shl.b32 	%r26, %r2, 2;
$L__BB1_6:
	mul.wide.s32 	%rd5, %r29, 4;
	add.s64 	%rd6, %rd1, %rd5;
	st.global.u32 	[%rd6], %r12;
	add.s64 	%rd8, %rd6, %rd7;
	st.global.u32 	[%rd8], %r12;
	add.s64 	%rd9, %rd8, %rd7;
	st.global.u32 	[%rd9], %r12;
	add.s64 	%rd10, %rd9, %rd7;
	st.global.u32 	[%rd10], %r12;
	add.s32 	%r29, %r26, %r29;
	setp.lt.s32 	%p6, %r29, 4194304;
	@%p6 bra 	$L__BB1_6;
$L__BB1_7:
	ret;

}


// ===== COMPILED SASS (sm_100) =====

	.target	sm_100

	.elftype	@"ET_EXEC"


//--------------------- .note.nv.tkinfo           --------------------------
	.section	.note.nv.tkinfo,"",@"SHT_NOTE"
	.sectionflags	@"SHF_NOTE_NV_TKINFO"
	.tkinfo
        /*0018*/ 	.word	0x00000002
        /*0030*/ 	.string	""
        /*0030*/ 	.string	"ptxas"
        /*0030*/ 	.string	"Cuda compilation tools, release 13.0, V13.0.88"
        /*0030*/ 	.string	"Build cuda_13.0.r13.0/compiler.36424714_0"
        /*0030*/ 	.string	"-arch sm_100 -m 64 "



//--------------------- .note.nv.cuinfo           --------------------------
	.section	.note.nv.cuinfo,"",@"SHT_NOTE"
	.sectionflags	@"SHF_NOTE_NV_CUINFO"
        /*0018*/ 	.short	0x0002
        /*001a*/ 	.short	0x0064
        /*001c*/ 	.short	0x0082
	.zero		2


//--------------------- .nv.info                  --------------------------
	.section	.nv.info,"",@"SHT_CUDA_INFO"
	.align	4


	//----- nvinfo : EIATTR_REGCOUNT
	.align		4
        /*0000*/ 	.byte	0x04, 0x2f
        /*0002*/ 	.short	(.L_1 - .L_0)
	.align		4
.L_0:
        /*0004*/ 	.word	index@(_Z5saxpyPiS_S_i)
        /*0008*/ 	.word	0x0000001a


	//----- nvinfo : EIATTR_FRAME_SIZE
	.align		4
.L_1:
        /*000c*/ 	.byte	0x04, 0x11
        /*000e*/ 	.short	(.L_3 - .L_2)
	.align		4
.L_2:
        /*0010*/ 	.word	index@(_Z5saxpyPiS_S_i)
        /*0014*/ 	.word	0x00000000


	//----- nvinfo : EIATTR_REGCOUNT
	.align		4
.L_3:
        /*0018*/ 	.byte	0x04, 0x2f
        /*001a*/ 	.short	(.L_5 - .L_4)
	.align		4
.L_4:
        /*001c*/ 	.word	index@(_Z8initWithiPi)
        /*0020*/ 	.word	0x00000012


	//----- nvinfo : EIATTR_FRAME_SIZE
	.align		4
.L_5:
        /*0024*/ 	.byte	0x04, 0x11
        /*0026*/ 	.short	(.L_7 - .L_6)
	.align		4
.L_6:
        /*0028*/ 	.word	index@(_Z8initWithiPi)
        /*002c*/ 	.word	0x00000000


	//----- nvinfo : EIATTR_MIN_STACK_SIZE
	.align		4
.L_7:
        /*0030*/ 	.byte	0x04, 0x12
        /*0032*/ 	.short	(.L_9 - .L_8)
	.align		4
.L_8:
        /*0034*/ 	.word	index@(_Z8initWithiPi)
        /*0038*/ 	.word	0x00000000


	//----- nvinfo : EIATTR_MIN_STACK_SIZE
	.align		4
.L_9:
        /*003c*/ 	.byte	0x04, 0x12
        /*003e*/ 	.short	(.L_11 - .L_10)
	.align		4
.L_10:
        /*0040*/ 	.word	index@(_Z5saxpyPiS_S_i)
        /*0044*/ 	.word	0x00000000
.L_11:


//--------------------- .nv.compat                --------------------------
	.section	.nv.compat,"",@"SHT_CUDA_COMPAT_INFO"
	.align	4
        /*0000*/ 	.byte	0x02, 0x09, 0x00, 0x00, 0x02, 0x02, 0x01, 0x00, 0x02, 0x05, 0x05, 0x00, 0x03, 0x07, 0x01, 0x01
        /*0010*/ 	.byte	0x02, 0x03, 0x00, 0x00, 0x02, 0x06, 0x01, 0x00, 0x04, 0x0b, 0x08, 0x00, 0x09, 0x00, 0x00, 0x00
        /*0020*/ 	.byte	0x00, 0x00, 0x00, 0x00


//--------------------- .nv.info._Z8initWithiPi   --------------------------
	.section	.nv.info._Z8initWithiPi,"",@"SHT_CUDA_INFO"
	.sectionflags	@""
	.align	4


	//----- nvinfo : EIATTR_CUDA_API_VERSION
	.align		4
        /*0000*/ 	.byte	0x04, 0x37
        /*0002*/ 	.short	(.L_13 - .L_12)
.L_12:
        /*0004*/ 	.word	0x00000082


	//----- nvinfo : EIATTR_KPARAM_INFO
	.align		4
.L_13:
        /*0008*/ 	.byte	0x04, 0x17
        /*000a*/ 	.short	(.L_15 - .L_14)
.L_14:
        /*000c*/ 	.word	0x00000000
        /*0010*/ 	.short	0x0001
        /*0012*/ 	.short	0x0008
        /*0014*/ 	.byte	0x00, 0xf5, 0x21, 0x00


	//----- nvinfo : EIATTR_KPARAM_INFO
	.align		4
.L_15:
        /*0018*/ 	.byte	0x04, 0x17
        /*001a*/ 	.short	(.L_17 - .L_16)
.L_16:
        /*001c*/ 	.word	0x00000000
        /*0020*/ 	.short	0x0000
        /*0022*/ 	.short	0x0000
        /*0024*/ 	.byte	0x00, 0xf0, 0x11, 0x00


	//----- nvinfo : EIATTR_SPARSE_MMA_MASK
	.align		4
.L_17:
        /*0028*/ 	.byte	0x03, 0x50
        /*002a*/ 	.short	0x0000


	//----- nvinfo : EIATTR_MAXREG_COUNT
	.align		4
        /*002c*/ 	.byte	0x03, 0x1b
        /*002e*/ 	.short	0x00ff


	//----- nvinfo : EIATTR_MERCURY_ISA_VERSION
	.align		4
        /*0030*/ 	.byte	0x03, 0x5f
        /*0032*/ 	.short	0x0101


	//----- nvinfo : EIATTR_VRC_CTA_INIT_COUNT
	.align		4
        /*0034*/ 	.byte	0x02, 0x4a
	.zero		1
	.zero		1


	//----- nvinfo : EIATTR_EXIT_INSTR_OFFSETS
	.align		4
        /*0038*/ 	.byte	0x04, 0x1c
        /*003a*/ 	.short	(.L_19 - .L_18)


	//   ....[0]....
.L_18:
        /*003c*/ 	.word	0x00000080


	//   ....[1]....
        /*0040*/ 	.word	0x00000330


	//   ....[2]....
        /*0044*/ 	.word	0x00000410


	//----- nvinfo : EIATTR_CRS_STACK_SIZE
	.align		4
.L_19:
        /*0048*/ 	.byte	0x04, 0x1e
        /*004a*/ 	.short	(.L_21 - .L_20)
.L_20:
        /*004c*/ 	.word	0x00000000


	//----- nvinfo : EIATTR_CBANK_PARAM_SIZE
	.align		4
.L_21:
        /*0050*/ 	.byte	0x03, 0x19
        /*0052*/ 	.short	0x0010


	//----- nvinfo : EIATTR_PARAM_CBANK
	.align		4
        /*0054*/ 	.byte	0x04, 0x0a
        /*0056*/ 	.short	(.L_23 - .L_22)
	.align		4
.L_22:
        /*0058*/ 	.word	index@(.nv.constant0._Z8initWithiPi)
        /*005c*/ 	.short	0x0380
        /*005e*/ 	.short	0x0010


	//----- nvinfo : EIATTR_SW_WAR
	.align		4
.L_23:
        /*0060*/ 	.byte	0x04, 0x36
        /*0062*/ 	.short	(.L_25 - .L_24)
.L_24:
        /*0064*/ 	.word	0x00000008
.L_25:


//--------------------- .nv.info._Z5saxpyPiS_S_i  --------------------------
	.section	.nv.info._Z5saxpyPiS_S_i,"",@"SHT_CUDA_INFO"
	.sectionflags	@""
	.align	4


	//----- nvinfo : EIATTR_CUDA_API_VERSION
	.align		4
        /*0000*/ 	.byte	0x04, 0x37
        /*0002*/ 	.short	(.L_27 - .L_26)
.L_26:
        /*0004*/ 	.word	0x00000082


	//----- nvinfo : EIATTR_KPARAM_INFO
	.align		4
.L_27:
        /*0008*/ 	.byte	0x04, 0x17
        /*000a*/ 	.short	(.L_29 - .L_28)
.L_28:
        /*000c*/ 	.word	0x00000000
        /*0010*/ 	.short	0x0003
        /*0012*/ 	.short	0x0018
        /*0014*/ 	.byte	0x00, 0xf0, 0x11, 0x00


	//----- nvinfo : EIATTR_KPARAM_INFO
	.align		4
.L_29:
        /*0018*/ 	.byte	0x04, 0x17
        /*001a*/ 	.short	(.L_31 - .L_30)
.L_30:
        /*001c*/ 	.word	0x00000000
        /*0020*/ 	.short	0x0002
        /*0022*/ 	.short	0x0010
        /*0024*/ 	.byte	0x00, 0xf5, 0x21, 0x00


	//----- nvinfo : EIATTR_KPARAM_INFO
	.align		4
.L_31:
        /*0028*/ 	.byte	0x04, 0x17
        /*002a*/ 	.short	(.L_33 - .L_32)
.L_32:
        /*002c*/ 	.word	0x00000000
        /*0030*/ 	.short	0x0001
        /*0032*/ 	.short	0x0008
        /*0034*/ 	.byte	0x00, 0xf5, 0x21, 0x00


	//----- nvinfo : EIATTR_KPARAM_INFO
	.align		4
.L_33:
        /*0038*/ 	.byte	0x04, 0x17
        /*003a*/ 	.short	(.L_35 - .L_34)
.L_34:
        /*003c*/ 	.word	0x00000000
        /*0040*/ 	.short	0x0000
        /*0042*/ 	.short	0x0000
        /*0044*/ 	.byte	0x00, 0xf5, 0x21, 0x00


	//----- nvinfo : EIATTR_SPARSE_MMA_MASK
	.align		4
.L_35:
        /*0048*/ 	.byte	0x03, 0x50
        /*004a*/ 	.short	0x0000


	//----- nvinfo : EIATTR_MAXREG_COUNT
	.align		4
        /*004c*/ 	.byte	0x03, 0x1b
        /*004e*/ 	.short	0x00ff


	//----- nvinfo : EIATTR_MERCURY_ISA_VERSION
	.align		4
        /*0050*/ 	.byte	0x03, 0x5f
        /*0052*/ 	.short	0x0101


	//----- nvinfo : EIATTR_VRC_CTA_INIT_COUNT
	.align		4
        /*0054*/ 	.byte	0x02, 0x4a
	.zero		1
	.zero		1


	//----- nvinfo : EIATTR_EXIT_INSTR_OFFSETS
	.align		4
        /*0058*/ 	.byte	0x04, 0x1c
        /*005a*/ 	.short	(.L_37 - .L_36)


	//   ....[0]....
.L_36:
        /*005c*/ 	.word	0x00000090


	//   ....[1]....
        /*0060*/ 	.word	0x000003a0


	//   ....[2]....
        /*0064*/ 	.word	0x000005d0


	//----- nvinfo : EIATTR_CRS_STACK_SIZE
	.align		4
.L_37:
        /*0068*/ 	.byte	0x04, 0x1e
        /*006a*/ 	.short	(.L_39 - .L_38)
.L_38:
        /*006c*/ 	.word	0x00000000


	//----- nvinfo : EIATTR_CBANK_PARAM_SIZE
	.align		4
.L_39:
        /*0070*/ 	.byte	0x03, 0x19
        /*0072*/ 	.short	0x001c


	//----- nvinfo : EIATTR_PARAM_CBANK
	.align		4
        /*0074*/ 	.byte	0x04, 0x0a
        /*0076*/ 	.short	(.L_41 - .L_40)
	.align		4
.L_40:
        /*0078*/ 	.word	index@(.nv.constant0._Z5saxpyPiS_S_i)
        /*007c*/ 	.short	0x0380
        /*007e*/ 	.short	0x001c


	//----- nvinfo : EIATTR_SW_WAR
	.align		4
.L_41:
        /*0080*/ 	.byte	0x04, 0x36
        /*0082*/ 	.short	(.L_43 - .L_42)
.L_42:
        /*0084*/ 	.word	0x00000008
.L_43:


//--------------------- .nv.callgraph             --------------------------
	.section	.nv.callgraph,"",@"SHT_CUDA_CALLGRAPH"
	.align	4
	.sectionentsize	8
	.align		4
        /*0000*/ 	.word	0x00000000
	.align		4
        /*0004*/ 	.word	0xffffffff
	.align		4
        /*0008*/ 	.word	0x00000000
	.align		4
        /*000c*/ 	.word	0xfffffffe
	.align		4
        /*0010*/ 	.word	0x00000000
	.align		4
        /*0014*/ 	.word	0xfffffffd
	.align		4
        /*0018*/ 	.word	0x00000000
	.align		4
        /*001c*/ 	.word	0xfffffffc


//--------------------- .text._Z8initWithiPi      --------------------------
	.section	.text._Z8initWithiPi,"ax",@progbits
	.align	128
        .global         _Z8initWithiPi
        .type           _Z8initWithiPi,@function
        .size           _Z8initWithiPi,(.L_x_10 - _Z8initWithiPi)
        .other          _Z8initWithiPi,@"STO_CUDA_ENTRY STV_DEFAULT"
_Z8initWithiPi:
.text._Z8initWithiPi:
[----:B------:R-:W-:Y:S01]  /*0000*/  LDC R1, c[0x0][0x37c] ;  /* 0x0000df00ff017b82 */ /* 0x000fe20000000800 */
[----:B------:R-:W0:Y:S07]  /*0010*/  S2R R3, SR_TID.X ;  /* 0x0000000000037919 */ /* 0x000e2e0000002100 */
[----:B------:R-:W0:Y:S08]  /*0020*/  S2UR UR4, SR_CTAID.X ;  /* 0x00000000000479c3 */ /* 0x000e300000002500 */
[----:B------:R-:W0:Y:S01]  /*0030*/  LDC R0, c[0x0][0x360] ;  /* 0x0000d800ff007b82 */ /* 0x000e220000000800 */
[----:B------:R-:W1:Y:S01]  /*0040*/  LDCU UR5, c[0x0][0x370] ;  /* 0x00006e00ff0577ac */ /* 0x000e620008000800 */
[----:B0-----:R-:W-:-:S02]  /*0050*/  IMAD R3, R0, UR4, R3 ;  /* 0x0000000400037c24 */ /* 0x001fc4000f8e0203 */
[----:B-1----:R-:W-:-:S03]  /*0060*/  IMAD R0, R0, UR5, RZ ;  /* 0x0000000500007c24 */ /* 0x002fc6000f8e02ff */
[----:B------:R-:W-:-:S13]  /*0070*/  ISETP.GT.AND P0, PT, R3, 0x3fffff, PT ;  /* 0x003fffff0300780c */ /* 0x000fda0003f04270 */
[----:B------:R-:W-:Y:S05]  /*0080*/  @P0 EXIT ;  /* 0x000000000000094d */ /* 0x000fea0003800000 */
[----:B------:R-:W0:Y:S01]  /*0090*/  I2F.U32.RP R8, R0 ;  /* 0x0000000000087306 */ /* 0x000e220000209000 */
[C---:B------:R-:W-:Y:S01]  /*00a0*/  IADD3 R2, PT, PT, R0.reuse, R3, RZ ;  /* 0x0000000300027210 */ /* 0x040fe20007ffe0ff */
[----:B------:R-:W-:Y:S01]  /*00b0*/  IMAD.MOV R9, RZ, RZ, -R0 ;  /* 0x000000ffff097224 */ /* 0x000fe200078e0a00 */
[----:B------:R-:W-:Y:S01]  /*00c0*/  ISETP.NE.U32.AND P2, PT, R0, RZ, PT ;  /* 0x000000ff0000720c */ /* 0x000fe20003f45070 */
[----:B------:R-:W1:Y:S01]  /*00d0*/  LDCU.64 UR4, c[0x0][0x358] ;  /* 0x00006b00ff0477ac */ /* 0x000e620008000a00 */
[C---:B------:R-:W-:Y:S01]  /*00e0*/  ISETP.GE.AND P0, PT, R2.reuse, 0x400000, PT ;  /* 0x004000000200780c */ /* 0x040fe20003f06270 */
[----:B------:R-:W-:Y:S01]  /*00f0*/  BSSY.RECONVERGENT B0, `(.L_x_0) ;  /* 0x0000023000007945 */ /* 0x000fe20003800200 */
[----:B------:R-:W-:Y:S02]  /*0100*/  VIMNMX R7, PT, PT, R2, 0x400000, !PT ;  /* 0x0040000002077848 */ /* 0x000fe40007fe0100 */
[----:B------:R-:W-:-:S04]  /*0110*/  SEL R6, RZ, 0x1, P0 ;  /* 0x00000001ff067807 */ /* 0x000fc80000000000 */
[----:B------:R-:W-:Y:S01]  /*0120*/  IADD3 R7, PT, PT, R7, -R2, -R6 ;  /* 0x8000000207077210 */ /* 0x000fe20007ffe806 */
[----:B0-----:R-:W0:Y:S02]  /*0130*/  MUFU.RCP R8, R8 ;  /* 0x0000000800087308 */ /* 0x001e240000001000 */
[----:B0-----:R-:W-:-:S06]  /*0140*/  VIADD R4, R8, 0xffffffe ;  /* 0x0ffffffe08047836 */ /* 0x001fcc0000000000 */
[----:B------:R0:W2:Y:S02]  /*0150*/  F2I.FTZ.U32.TRUNC.NTZ R5, R4 ;  /* 0x0000000400057305 */ /* 0x0000a4000021f000 */
[----:B0-----:R-:W-:Y:S02]  /*0160*/  IMAD.MOV.U32 R4, RZ, RZ, RZ ;  /* 0x000000ffff047224 */ /* 0x001fe400078e00ff */
[----:B--2---:R-:W-:-:S04]  /*0170*/  IMAD R9, R9, R5, RZ ;  /* 0x0000000509097224 */ /* 0x004fc800078e02ff */
[----:B------:R-:W-:-:S06]  /*0180*/  IMAD.HI.U32 R8, R5, R9, R4 ;  /* 0x0000000905087227 */ /* 0x000fcc00078e0004 */
[----:B------:R-:W-:-:S04]  /*0190*/  IMAD.HI.U32 R5, R8, R7, RZ ;  /* 0x0000000708057227 */ /* 0x000fc800078e00ff */
[----:B------:R-:W-:-:S04]  /*01a0*/  IMAD.MOV R2, RZ, RZ, -R5 ;  /* 0x000000ffff027224 */ /* 0x000fc800078e0a05 */
[----:B------:R-:W-:-:S05]  /*01b0*/  IMAD R7, R0, R2, R7 ;  /* 0x0000000200077224 */ /* 0x000fca00078e0207 */
[----:B------:R-:W-:-:S13]  /*01c0*/  ISETP.GE.U32.AND P0, PT, R7, R0, PT ;  /* 0x000000000700720c */ /* 0x000fda0003f06070 */
[----:B------:R-:W-:Y:S01]  /*01d0*/  @P0 IADD3 R7, PT, PT, -R0, R7, RZ ;  /* 0x0000000700070210 */ /* 0x000fe20007ffe1ff */
[----:B------:R-:W-:-:S03]  /*01e0*/  @P0 VIADD R5, R5, 0x1 ;  /* 0x0000000105050836 */ /* 0x000fc60000000000 */
[----:B------:R-:W-:-:S13]  /*01f0*/  ISETP.GE.U32.AND P1, PT, R7, R0, PT ;  /* 0x000000000700720c */ /* 0x000fda0003f26070 */
[----:B------:R-:W-:Y:S02]  /*0200*/  @P1 IADD3 R5, PT, PT, R5, 0x1, RZ ;  /* 0x0000000105051810 */ /* 0x000fe40007ffe0ff */
[----:B------:R-:W-:-:S05]  /*0210*/  @!P2 LOP3.LUT R5, RZ, R0, RZ, 0x33, !PT ;  /* 0x00000000ff05a212 */ /* 0x000fca00078e33ff */
[----:B------:R-:W-:-:S05]  /*0220*/  IMAD.IADD R2, R6, 0x1, R5 ;  /* 0x0000000106027824 */ /* 0x000fca00078e0205 */
[C---:B------:R-:W-:Y:S02]  /*0230*/  LOP3.LUT R4, R2.reuse, 0x3, RZ, 0xc0, !PT ;  /* 0x0000000302047812 */ /* 0x040fe400078ec0ff */
[----:B------:R-:W-:Y:S02]  /*0240*/  ISETP.GE.U32.AND P1, PT, R2, 0x3, PT ;  /* 0x000000030200780c */ /* 0x000fe40003f26070 */
[----:B------:R-:W-:-:S13]  /*0250*/  ISETP.NE.AND P0, PT, R4, 0x3, PT ;  /* 0x000000030400780c */ /* 0x000fda0003f05270 */
[----:B-1----:R-:W-:Y:S05]  /*0260*/  @!P0 BRA `(.L_x_1) ;  /* 0x00000000002c8947 */ /* 0x002fea0003800000 */
[----:B------:R-:W0:Y:S01]  /*0270*/  LDC R9, c[0x0][0x380] ;  /* 0x0000e000ff097b82 */ /* 0x000e220000000800 */
[----:B------:R-:W-:-:S04]  /*0280*/  IADD3 R2, PT, PT, R2, 0x1, RZ ;  /* 0x0000000102027810 */ /* 0x000fc80007ffe0ff */
[----:B------:R-:W-:-:S03]  /*0290*/  LOP3.LUT R2, R2, 0x3, RZ, 0xc0, !PT ;  /* 0x0000000302027812 */ /* 0x000fc600078ec0ff */
[----:B------:R-:W1:Y:S02]  /*02a0*/  LDC.64 R6, c[0x0][0x388] ;  /* 0x0000e200ff067b82 */ /* 0x000e640000000a00 */
[----:B------:R-:W-:-:S07]  /*02b0*/  IMAD.MOV R2, RZ, RZ, -R2 ;  /* 0x000000ffff027224 */ /* 0x000fce00078e0a02 */
.L_x_2:
[----:B-1----:R-:W-:Y:S01]  /*02c0*/  IMAD.WIDE R4, R3, 0x4, R6 ;  /* 0x0000000403047825 */ /* 0x002fe200078e0206 */
[----:B------:R-:W-:-:S03]  /*02d0*/  IADD3 R2, PT, PT, R2, 0x1, RZ ;  /* 0x0000000102027810 */ /* 0x000fc60007ffe0ff */
[----:B------:R-:W-:Y:S01]  /*02e0*/  IMAD.IADD R3, R0, 0x1, R3 ;  /* 0x0000000100037824 */ /* 0x000fe200078e0203 */
[----:B0-----:R2:W-:Y:S01]  /*02f0*/  STG.E desc[UR4][R4.64], R9 ;  /* 0x0000000904007986 */ /* 0x0015e2000c101904 */
[----:B------:R-:W-:-:S13]  /*0300*/  ISETP.NE.AND P0, PT, R2, RZ, PT ;  /* 0x000000ff0200720c */ /* 0x000fda0003f05270 */
[----:B--2---:R-:W-:Y:S05]  /*0310*/  @P0 BRA `(.L_x_2) ;  /* 0xfffffffc00e80947 */ /* 0x004fea000383ffff */
.L_x_1:
[----:B------:R-:W-:Y:S05]  /*0320*/  BSYNC.RECONVERGENT B0 ;  /* 0x0000000000007941 */ /* 0x000fea0003800200 */
.L_x_0:
[----:B------:R-:W-:Y:S05]  /*0330*/  @!P1 EXIT ;  /* 0x000000000000994d */ /* 0x000fea0003800000 */
[----:B------:R-:W0:Y:S08]  /*0340*/  LDC R15, c[0x0][0x380] ;  /* 0x0000e000ff0f7b82 */ /* 0x000e300000000800 */
[----:B------:R-:W1:Y:S02]  /*0350*/  LDC.64 R10, c[0x0][0x388] ;  /* 0x0000e200ff0a7b82 */ /* 0x000e640000000a00 */
.L_x_3:
[----:B-12---:R-:W-:Y:S01]  /*0360*/  IMAD.WIDE R12, R3, 0x4, R10 ;  /* 0x00000004030c7825 */ /* 0x006fe200078e020a */
[----:B------:R-:W-:-:S04]  /*0370*/  LEA R3, R0, R3, 0x2 ;  /* 0x0000000300037211 */ /* 0x000fc800078e10ff */
[----:B0-----:R2:W-:Y:S01]  /*0380*/  STG.E desc[UR4][R12.64], R15 ;  /* 0x0000000f0c007986 */ /* 0x0015e2000c101904 */
[----:B------:R-:W-:Y:S01]  /*0390*/  IMAD.WIDE R4, R0, 0x4, R12 ;  /* 0x0000000400047825 */ /* 0x000fe200078e020c */
[----:B------:R-:W-:-:S04]  /*03a0*/  ISETP.GE.AND P0, PT, R3, 0x400000, PT ;  /* 0x004000000300780c */ /* 0x000fc80003f06270 */
[----:B------:R2:W-:Y:S01]  /*03b0*/  STG.E desc[UR4][R4.64], R15 ;  /* 0x0000000f04007986 */ /* 0x0005e2000c101904 */
[----:B------:R-:W-:-:S05]  /*03c0*/  IMAD.WIDE R6, R0, 0x4, R4 ;  /* 0x0000000400067825 */ /* 0x000fca00078e0204 */
[----:B------:R2:W-:Y:S01]  /*03d0*/  STG.E desc[UR4][R6.64], R15 ;  /* 0x0000000f06007986 */ /* 0x0005e2000c101904 */
[----:B------:R-:W-:-:S05]  /*03e0*/  IMAD.WIDE R8, R0, 0x4, R6 ;  /* 0x0000000400087825 */ /* 0x000fca00078e0206 */
[----:B------:R2:W-:Y:S01]  /*03f0*/  STG.E desc[UR4][R8.64], R15 ;  /* 0x0000000f08007986 */ /* 0x0005e2000c101904 */
[----:B------:R-:W-:Y:S05]  /*0400*/  @!P0 BRA `(.L_x_3) ;  /* 0xfffffffc00d48947 */ /* 0x000fea000383ffff */
[----:B------:R-:W-:Y:S05]  /*0410*/  EXIT ;  /* 0x000000000000794d */ /* 0x000fea0003800000 */
.L_x_4:
[----:B------:R-:W-:-:S00]  /*0420*/  BRA `(.L_x_4) ;  /* 0xfffffffc00fc7947 */ /* 0x000fc0000383ffff */
[----:B------:R-:W-:-:S00]  /*0430*/  NOP ;  /* 0x0000000000007918 */ /* 0x000fc00000000000 */
        /* <DEDUP_REMOVED lines=12> */
.L_x_10:


//--------------------- .text._Z5saxpyPiS_S_i     --------------------------
	.section	.text._Z5saxpyPiS_S_i,"ax",@progbits
	.align	128
        .global         _Z5saxpyPiS_S_i
        .type           _Z5saxpyPiS_S_i,@function
        .size           _Z5saxpyPiS_S_i,(.L_x_11 - _Z5saxpyPiS_S_i)
        .other          _Z5saxpyPiS_S_i,@"STO_CUDA_ENTRY STV_DEFAULT"
_Z5saxpyPiS_S_i:
.text._Z5saxpyPiS_S_i:
[----:B------:R-:W-:Y:S01]  /*0000*/  LDC R1, c[0x0][0x37c] ;  /* 0x0000df00ff017b82 */ /* 0x000fe20000000800 */
[----:B------:R-:W0:Y:S07]  /*0010*/  S2R R3, SR_TID.X ;  /* 0x0000000000037919 */ /* 0x000e2e0000002100 */
[----:B------:R-:W0:Y:S01]  /*0020*/  S2UR UR4, SR_CTAID.X ;  /* 0x00000000000479c3 */ /* 0x000e220000002500 */
[----:B------:R-:W1:Y:S07]  /*0030*/  LDCU UR6, c[0x0][0x398] ;  /* 0x00007300ff0677ac */ /* 0x000e6e0008000800 */
[----:B------:R-:W0:Y:S01]  /*0040*/  LDC R0, c[0x0][0x360] ;  /* 0x0000d800ff007b82 */ /* 0x000e220000000800 */
[----:B------:R-:W2:Y:S01]  /*0050*/  LDCU UR5, c[0x0][0x370] ;  /* 0x00006e00ff0577ac */ /* 0x000ea20008000800 */
[----:B0-----:R-:W-:-:S02]  /*0060*/  IMAD R3, R0, UR4, R3 ;  /* 0x0000000400037c24 */ /* 0x001fc4000f8e0203 */
[----:B--2---:R-:W-:-:S03]  /*0070*/  IMAD R0, R0, UR5, RZ ;  /* 0x0000000500007c24 */ /* 0x004fc6000f8e02ff */
[----:B-1----:R-:W-:-:S13]  /*0080*/  ISETP.GE.AND P0, PT, R3, UR6, PT ;  /* 0x0000000603007c0c */ /* 0x002fda000bf06270 */
[----:B------:R-:W-:Y:S05]  /*0090*/  @P0 EXIT ;  /* 0x000000000000094d */ /* 0x000fea0003800000 */
[----:B------:R-:W0:Y:S01]  /*00a0*/  I2F.U32.RP R8, R0 ;  /* 0x0000000000087306 */ /* 0x000e220000209000 */
[C---:B------:R-:W-:Y:S01]  /*00b0*/  IMAD.IADD R2, R0.reuse, 0x1, R3 ;  /* 0x0000000100027824 */ /* 0x040fe200078e0203 */
[----:B------:R-:W-:Y:S01]  /*00c0*/  IADD3 R9, PT, PT, RZ, -R0, RZ ;  /* 0x80000000ff097210 */ /* 0x000fe20007ffe0ff */
[----:B------:R-:W1:Y:S01]  /*00d0*/  LDCU.64 UR4, c[0x0][0x358] ;  /* 0x00006b00ff0477ac */ /* 0x000e620008000a00 */
[----:B------:R-:W-:Y:S01]  /*00e0*/  ISETP.NE.U32.AND P2, PT, R0, RZ, PT ;  /* 0x000000ff0000720c */ /* 0x000fe20003f45070 */
[----:B------:R-:W-:Y:S01]  /*00f0*/  BSSY.RECONVERGENT B0, `(.L_x_5) ;  /* 0x000002a000007945 */ /* 0x000fe20003800200 */
[C---:B------:R-:W-:Y:S02]  /*0100*/  ISETP.GE.AND P0, PT, R2.reuse, UR6, PT ;  /* 0x0000000602007c0c */ /* 0x040fe4000bf06270 */
[----:B------:R-:W-:Y:S02]  /*0110*/  VIMNMX R7, PT, PT, R2, UR6, !PT ;  /* 0x0000000602077c48 */ /* 0x000fe4000ffe0100 */
[----:B------:R-:W-:-:S04]  /*0120*/  SEL R6, RZ, 0x1, P0 ;  /* 0x00000001ff067807 */ /* 0x000fc80000000000 */
[----:B------:R-:W-:Y:S01]  /*0130*/  IADD3 R7, PT, PT, R7, -R2, -R6 ;  /* 0x8000000207077210 */ /* 0x000fe20007ffe806 */
[----:B0-----:R-:W0:Y:S02]  /*0140*/  MUFU.RCP R8, R8 ;  /* 0x0000000800087308 */ /* 0x001e240000001000 */
[----:B0-----:R-:W-:-:S06]  /*0150*/  IADD3 R4, PT, PT, R8, 0xffffffe, RZ ;  /* 0x0ffffffe08047810 */ /* 0x001fcc0007ffe0ff */
[----:B------:R0:W2:Y:S02]  /*0160*/  F2I.FTZ.U32.TRUNC.NTZ R5, R4 ;  /* 0x0000000400057305 */ /* 0x0000a4000021f000 */
[----:B0-----:R-:W-:Y:S02]  /*0170*/  HFMA2 R4, -RZ, RZ, 0, 0 ;  /* 0x00000000ff047431 */ /* 0x001fe400000001ff */
[----:B--2---:R-:W-:-:S04]  /*0180*/  IMAD R9, R9, R5, RZ ;  /* 0x0000000509097224 */ /* 0x004fc800078e02ff */
[----:B------:R-:W-:-:S06]  /*0190*/  IMAD.HI.U32 R8, R5, R9, R4 ;  /* 0x0000000905087227 */ /* 0x000fcc00078e0004 */
[----:B------:R-:W-:-:S04]  /*01a0*/  IMAD.HI.U32 R5, R8, R7, RZ ;  /* 0x0000000708057227 */ /* 0x000fc800078e00ff */
[----:B------:R-:W-:-:S04]  /*01b0*/  IMAD.MOV R2, RZ, RZ, -R5 ;  /* 0x000000ffff027224 */ /* 0x000fc800078e0a05 */
[----:B------:R-:W-:-:S05]  /*01c0*/  IMAD R7, R0, R2, R7 ;  /* 0x0000000200077224 */ /* 0x000fca00078e0207 */
[----:B------:R-:W-:-:S13]  /*01d0*/  ISETP.GE.U32.AND P0, PT, R7, R0, PT ;  /* 0x000000000700720c */ /* 0x000fda0003f06070 */
[----:B------:R-:W-:Y:S02]  /*01e0*/  @P0 IADD3 R7, PT, PT, -R0, R7, RZ ;  /* 0x0000000700070210 */ /* 0x000fe40007ffe1ff */
[----:B------:R-:W-:Y:S02]  /*01f0*/  @P0 IADD3 R5, PT, PT, R5, 0x1, RZ ;  /* 0x0000000105050810 */ /* 0x000fe40007ffe0ff */
[----:B------:R-:W-:-:S13]  /*0200*/  ISETP.GE.U32.AND P1, PT, R7, R0, PT ;  /* 0x000000000700720c */ /* 0x000fda0003f26070 */
[----:B------:R-:W-:Y:S01]  /*0210*/  @P1 VIADD R5, R5, 0x1 ;  /* 0x0000000105051836 */ /* 0x000fe20000000000 */
[----:B------:R-:W-:-:S04]  /*0220*/  @!P2 LOP3.LUT R5, RZ, R0, RZ, 0x33, !PT ;  /* 0x00000000ff05a212 */ /* 0x000fc800078e33ff */
[----:B------:R-:W-:-:S04]  /*0230*/  IADD3 R2, PT, PT, R6, R5, RZ ;  /* 0x0000000506027210 */ /* 0x000fc80007ffe0ff */
[C---:B------:R-:W-:Y:S02]  /*0240*/  LOP3.LUT R4, R2.reuse, 0x3, RZ, 0xc0, !PT ;  /* 0x0000000302047812 */ /* 0x040fe400078ec0ff */
[----:B------:R-:W-:Y:S02]  /*0250*/  ISETP.GE.U32.AND P1, PT, R2, 0x3, PT ;  /* 0x000000030200780c */ /* 0x000fe40003f26070 */
[----:B------:R-:W-:-:S13]  /*0260*/  ISETP.NE.AND P0, PT, R4, 0x3, PT ;  /* 0x000000030400780c */ /* 0x000fda0003f05270 */
[----:B-1----:R-:W-:Y:S05]  /*0270*/  @!P0 BRA `(.L_x_6) ;  /* 0x0000000000448947 */ /* 0x002fea0003800000 */
[----:B------:R-:W0:Y:S01]  /*0280*/  LDC.64 R4, c[0x0][0x390] ;  /* 0x0000e400ff047b82 */ /* 0x000e220000000a00 */
[----:B------:R-:W-:-:S04]  /*0290*/  IADD3 R2, PT, PT, R2, 0x1, RZ ;  /* 0x0000000102027810 */ /* 0x000fc80007ffe0ff */
[----:B------:R-:W-:-:S03]  /*02a0*/  LOP3.LUT R2, R2, 0x3, RZ, 0xc0, !PT ;  /* 0x0000000302027812 */ /* 0x000fc600078ec0ff */
[----:B------:R-:W1:Y:S02]  /*02b0*/  LDC.64 R6, c[0x0][0x380] ;  /* 0x0000e000ff067b82 */ /* 0x000e640000000a00 */
[----:B------:R-:W-:-:S06]  /*02c0*/  IMAD.MOV R2, RZ, RZ, -R2 ;  /* 0x000000ffff027224 */ /* 0x000fcc00078e0a02 */
[----:B------:R-:W2:Y:S02]  /*02d0*/  LDC.64 R8, c[0x0][0x388] ;  /* 0x0000e200ff087b82 */ /* 0x000ea40000000a00 */
.L_x_7:
[----:B--2---:R-:W-:-:S04]  /*02e0*/  IMAD.WIDE R12, R3, 0x4, R8 ;  /* 0x00000004030c7825 */ /* 0x004fc800078e0208 */
[C---:B-1----:R-:W-:Y:S02]  /*02f0*/  IMAD.WIDE R14, R3.reuse, 0x4, R6 ;  /* 0x00000004030e7825 */ /* 0x042fe400078e0206 */
[----:B------:R-:W2:Y:S04]  /*0300*/  LDG.E R13, desc[UR4][R12.64] ;  /* 0x000000040c0d7981 */ /* 0x000ea8000c1e1900 */
[----:B------:R-:W2:Y:S01]  /*0310*/  LDG.E R14, desc[UR4][R14.64] ;  /* 0x000000040e0e7981 */ /* 0x000ea2000c1e1900 */
[----:B0--3--:R-:W-:Y:S01]  /*0320*/  IMAD.WIDE R10, R3, 0x4, R4 ;  /* 0x00000004030a7825 */ /* 0x009fe200078e0204 */
[----:B------:R-:W-:-:S03]  /*0330*/  IADD3 R2, PT, PT, R2, 0x1, RZ ;  /* 0x0000000102027810 */ /* 0x000fc60007ffe0ff */
[----:B------:R-:W-:Y:S01]  /*0340*/  IMAD.IADD R3, R0, 0x1, R3 ;  /* 0x0000000100037824 */ /* 0x000fe200078e0203 */
[----:B------:R-:W-:Y:S02]  /*0350*/  ISETP.NE.AND P0, PT, R2, RZ, PT ;  /* 0x000000ff0200720c */ /* 0x000fe40003f05270 */
[----:B--2---:R-:W-:-:S05]  /*0360*/  LEA R17, R14, R13, 0x1 ;  /* 0x0000000d0e117211 */ /* 0x004fca00078e08ff */
[----:B------:R3:W-:Y:S06]  /*0370*/  STG.E desc[UR4][R10.64], R17 ;  /* 0x000000110a007986 */ /* 0x0007ec000c101904 */
[----:B------:R-:W-:Y:S05]  /*0380*/  @P0 BRA `(.L_x_7) ;  /* 0xfffffffc00d40947 */ /* 0x000fea000383ffff */
.L_x_6:
[----:B------:R-:W-:Y:S05]  /*0390*/  BSYNC.RECONVERGENT B0 ;  /* 0x0000000000007941 */ /* 0x000fea0003800200 */
.L_x_5:
[----:B------:R-:W-:Y:S05]  /*03a0*/  @!P1 EXIT ;  /* 0x000000000000994d */ /* 0x000fea0003800000 */
.L_x_8:
[----:B------:R-:W3:Y:S08]  /*03b0*/  LDC.64 R4, c[0x0][0x380] ;  /* 0x0000e000ff047b82 */ /* 0x000ef00000000a00 */
[----:B------:R-:W0:Y:S01]  /*03c0*/  LDC.64 R6, c[0x0][0x388] ;  /* 0x0000e200ff067b82 */ /* 0x000e220000000a00 */
[----:B---3--:R-:W-:-:S07]  /*03d0*/  IMAD.WIDE R10, R3, 0x4, R4 ;  /* 0x00000004030a7825 */ /* 0x008fce00078e0204 */
[----:B------:R-:W1:Y:S01]  /*03e0*/  LDC.64 R4, c[0x0][0x390] ;  /* 0x0000e400ff047b82 */ /* 0x000e620000000a00 */
[----:B--2---:R-:W2:Y:S01]  /*03f0*/  LDG.E R2, desc[UR4][R10.64] ;  /* 0x000000040a027981 */ /* 0x004ea2000c1e1900 */
[----:B0-----:R-:W-:-:S05]  /*0400*/  IMAD.WIDE R12, R3, 0x4, R6 ;  /* 0x00000004030c7825 */ /* 0x001fca00078e0206 */
[----:B------:R-:W2:Y:S01]  /*0410*/  LDG.E R7, desc[UR4][R12.64] ;  /* 0x000000040c077981 */ /* 0x000ea2000c1e1900 */
[----:B-1----:R-:W-:-:S04]  /*0420*/  IMAD.WIDE R16, R3, 0x4, R4 ;  /* 0x0000000403107825 */ /* 0x002fc800078e0204 */
[----:B------:R-:W-:Y:S01]  /*0430*/  IMAD.WIDE R4, R0, 0x4, R10 ;  /* 0x0000000400047825 */ /* 0x000fe200078e020a */
[----:B--2---:R-:W-:-:S03]  /*0440*/  LEA R19, R2, R7, 0x1 ;  /* 0x0000000702137211 */ /* 0x004fc600078e08ff */
[C---:B------:R-:W-:Y:S02]  /*0450*/  IMAD.WIDE R6, R0.reuse, 0x4, R12 ;  /* 0x0000000400067825 */ /* 0x040fe400078e020c */
[----:B------:R0:W-:Y:S04]  /*0460*/  STG.E desc[UR4][R16.64], R19 ;  /* 0x0000001310007986 */ /* 0x0001e8000c101904 */
[----:B------:R-:W2:Y:S04]  /*0470*/  LDG.E R2, desc[UR4][R4.64] ;  /* 0x0000000404027981 */ /* 0x000ea8000c1e1900 */
[----:B------:R-:W2:Y:S01]  /*0480*/  LDG.E R15, desc[UR4][R6.64] ;  /* 0x00000004060f7981 */ /* 0x000ea2000c1e1900 */
[----:B------:R-:W-:-:S04]  /*0490*/  IMAD.WIDE R8, R0, 0x4, R16 ;  /* 0x0000000400087825 */ /* 0x000fc800078e0210 */
[----:B------:R-:W-:-:S04]  /*04a0*/  IMAD.WIDE R10, R0, 0x4, R4 ;  /* 0x00000004000a7825 */ /* 0x000fc800078e0204 */
[----:B------:R-:W-:Y:S01]  /*04b0*/  IMAD.WIDE R12, R0, 0x4, R6 ;  /* 0x00000004000c7825 */ /* 0x000fe200078e0206 */
[----:B--2---:R-:W-:-:S05]  /*04c0*/  LEA R21, R2, R15, 0x1 ;  /* 0x0000000f02157211 */ /* 0x004fca00078e08ff */
[----:B------:R1:W-:Y:S04]  /*04d0*/  STG.E desc[UR4][R8.64], R21 ;  /* 0x0000001508007986 */ /* 0x0003e8000c101904 */
[----:B------:R-:W2:Y:S04]  /*04e0*/  LDG.E R2, desc[UR4][R10.64] ;  /* 0x000000040a027981 */ /* 0x000ea8000c1e1900 */
[----:B------:R-:W2:Y:S01]  /*04f0*/  LDG.E R23, desc[UR4][R12.64] ;  /* 0x000000040c177981 */ /* 0x000ea2000c1e1900 */
[----:B------:R-:W-:-:S04]  /*0500*/  IMAD.WIDE R14, R0, 0x4, R8 ;  /* 0x00000004000e7825 */ /* 0x000fc800078e0208 */
[----:B------:R-:W-:-:S04]  /*0510*/  IMAD.WIDE R4, R0, 0x4, R10 ;  /* 0x0000000400047825 */ /* 0x000fc800078e020a */
[----:B------:R-:W-:-:S04]  /*0520*/  IMAD.WIDE R6, R0, 0x4, R12 ;  /* 0x0000000400067825 */ /* 0x000fc800078e020c */
[----:B--2---:R-:W-:-:S05]  /*0530*/  IMAD R23, R2, 0x2, R23 ;  /* 0x0000000202177824 */ /* 0x004fca00078e0217 */
[----:B------:R2:W-:Y:S04]  /*0540*/  STG.E desc[UR4][R14.64], R23 ;  /* 0x000000170e007986 */ /* 0x0005e8000c101904 */
[----:B------:R-:W1:Y:S04]  /*0550*/  LDG.E R4, desc[UR4][R4.64] ;  /* 0x0000000404047981 */ /* 0x000e68000c1e1900 */
[----:B------:R-:W1:Y:S01]  /*0560*/  LDG.E R7, desc[UR4][R6.64] ;  /* 0x0000000406077981 */ /* 0x000e62000c1e1900 */
[C---:B0-----:R-:W-:Y:S01]  /*0570*/  IMAD.WIDE R16, R0.reuse, 0x4, R14 ;  /* 0x0000000400107825 */ /* 0x041fe200078e020e */
[----:B------:R-:W-:-:S04]  /*0580*/  LEA R3, R0, R3, 0x2 ;  /* 0x0000000300037211 */ /* 0x000fc800078e10ff */
[----:B------:R-:W-:Y:S02]  /*0590*/  ISETP.GE.AND P0, PT, R3, UR6, PT ;  /* 0x0000000603007c0c */ /* 0x000fe4000bf06270 */
[----:B-1----:R-:W-:-:S05]  /*05a0*/  LEA R9, R4, R7, 0x1 ;  /* 0x0000000704097211 */ /* 0x002fca00078e08ff */
[----:B------:R2:W-:Y:S06]  /*05b0*/  STG.E desc[UR4][R16.64], R9 ;  /* 0x0000000910007986 */ /* 0x0005ec000c101904 */
[----:B------:R-:W-:Y:S05]  /*05c0*/  @!P0 BRA `(.L_x_8) ;  /* 0xfffffffc00788947 */ /* 0x000fea000383ffff */
[----:B------:R-:W-:Y:S05]  /*05d0*/  EXIT ;  /* 0x000000000000794d */ /* 0x000fea0003800000 */
.L_x_9:
        /* <DEDUP_REMOVED lines=10> */
.L_x_11:


//--------------------- .nv.shared.reserved.0     --------------------------
	.section	.nv.shared.reserved.0,"aw",@nobits
	.weak		__nv_reservedSMEM_offset_0_alias
	.size		__nv_reservedSMEM_offset_0_alias, 0, 64
	.other		__nv_reservedSMEM_offset_0_alias,@"STO_CUDA_RESERVED_SHARED STV_DEFAULT"
__nv_reservedSMEM_offset_0_alias:
	.zero		0
	.zero		64


//--------------------- .nv.constant0._Z8initWithiPi --------------------------
	.section	.nv.constant0._Z8initWithiPi,"a",@progbits
	.sectionflags	@""
	.align	4
.nv.constant0._Z8initWithiPi:
	.zero		912


//--------------------- .nv.constant0._Z5saxpyPiS_S_i --------------------------
	.section	.nv.constant0._Z5saxpyPiS_S_i,"a",@progbits
	.sectionflags	@""
	.align	4
.nv.constant0._Z5saxpyPiS_S_i:
	.zero		924


//--------------------- SYMBOLS --------------------------

	.type		.nv.reservedSmem.offset0,@object
	.size		.nv.reservedSmem.offset0,0x4
